	.headerflags	@"EF_CUDA_TEXMODE_UNIFIED EF_CUDA_64BIT_ADDRESS EF_CUDA_ACCELERATORS EF_CUDA_SM90 EF_CUDA_VIRTUAL_SM(EF_CUDA_SM90)"
	.elftype	@"ET_EXEC"


//--------------------- .nv.info                  --------------------------
	.section	.nv.info,"",@"SHT_CUDA_INFO"
	.align	4


	//----- nvinfo : EIATTR_REGCOUNT
	.align		4
        /*0000*/ 	.byte	0x04, 0x2f
        /*0002*/ 	.short	(.L_1 - .L_0)
	.align		4
.L_0:
        /*0004*/ 	.word	index@(triton_poi_fused_convolution_leaky_relu_0)
        /*0008*/ 	.word	0x0000000c


	//----- nvinfo : EIATTR_MIN_STACK_SIZE
	.align		4
.L_1:
        /*000c*/ 	.byte	0x04, 0x12
        /*000e*/ 	.short	(.L_3 - .L_2)
	.align		4
.L_2:
        /*0010*/ 	.word	index@(triton_poi_fused_convolution_leaky_relu_0)
        /*0014*/ 	.word	0x00000000


	//----- nvinfo : EIATTR_FRAME_SIZE
	.align		4
.L_3:
        /*0018*/ 	.byte	0x04, 0x11
        /*001a*/ 	.short	(.L_5 - .L_4)
	.align		4
.L_4:
        /*001c*/ 	.word	index@(triton_poi_fused_convolution_leaky_relu_0)
        /*0020*/ 	.word	0x00000000


	//----- nvinfo : EIATTR_MIN_STACK_SIZE
	.align		4
.L_5:
        /*0024*/ 	.byte	0x04, 0x12
        /*0026*/ 	.short	(.L_7 - .L_6)
	.align		4
.L_6:
        /*0028*/ 	.word	index@(triton_poi_fused_convolution_leaky_relu_0)
        /*002c*/ 	.word	0x00000000
.L_7:


//--------------------- .nv.info.triton_poi_fused_convolution_leaky_relu_0 --------------------------
	.section	.nv.info.triton_poi_fused_convolution_leaky_relu_0,"",@"SHT_CUDA_INFO"
	.sectionflags	@""
	.align	4


	//----- nvinfo : EIATTR_CUDA_API_VERSION
	.align		4
        /*0000*/ 	.byte	0x04, 0x37
        /*0002*/ 	.short	(.L_9 - .L_8)
.L_8:
        /*0004*/ 	.word	0x0000007c


	//----- nvinfo : EIATTR_KPARAM_INFO
	.align		4
.L_9:
        /*0008*/ 	.byte	0x04, 0x17
        /*000a*/ 	.short	(.L_11 - .L_10)
.L_10:
        /*000c*/ 	.word	0x00000000
        /*0010*/ 	.short	0x0002
        /*0012*/ 	.short	0x0010
        /*0014*/ 	.byte	0x00, 0xf0, 0x11, 0x00


	//----- nvinfo : EIATTR_KPARAM_INFO
	.align		4
.L_11:
        /*0018*/ 	.byte	0x04, 0x17
        /*001a*/ 	.short	(.L_13 - .L_12)
.L_12:
        /*001c*/ 	.word	0x00000000
        /*0020*/ 	.short	0x0001
        /*0022*/ 	.short	0x0008
        /*0024*/ 	.byte	0x00, 0xf4, 0x21, 0x00


	//----- nvinfo : EIATTR_KPARAM_INFO
	.align		4
.L_13:
        /*0028*/ 	.byte	0x04, 0x17
        /*002a*/ 	.short	(.L_15 - .L_14)
.L_14:
        /*002c*/ 	.word	0x00000000
        /*0030*/ 	.short	0x0000
        /*0032*/ 	.short	0x0000
        /*0034*/ 	.byte	0x00, 0xf4, 0x21, 0x00


	//----- nvinfo : EIATTR_SPARSE_MMA_MASK
	.align		4
.L_15:
        /*0038*/ 	.byte	0x03, 0x50
        /*003a*/ 	.short	0x0000


	//----- nvinfo : EIATTR_MAXREG_COUNT
	.align		4
        /*003c*/ 	.byte	0x03, 0x1b
        /*003e*/ 	.short	0x00ff


	//----- nvinfo : EIATTR_EXIT_INSTR_OFFSETS
	.align		4
        /*0040*/ 	.byte	0x04, 0x1c
        /*0042*/ 	.short	(.L_17 - .L_16)


	//   ....[0]....
.L_16:
        /*0044*/ 	.word	0x00000180


	//----- nvinfo : EIATTR_REQNTID
	.align		4
.L_17:
        /*0048*/ 	.byte	0x04, 0x10
        /*004a*/ 	.short	(.L_19 - .L_18)
.L_18:
        /*004c*/ 	.word	0x00000080
        /*0050*/ 	.word	0x00000001
        /*0054*/ 	.word	0x00000001


	//----- nvinfo : EIATTR_CBANK_PARAM_SIZE
	.align		4
.L_19:
        /*0058*/ 	.byte	0x03, 0x19
        /*005a*/ 	.short	0x0014


	//----- nvinfo : EIATTR_PARAM_CBANK
	.align		4
        /*005c*/ 	.byte	0x04, 0x0a
        /*005e*/ 	.short	(.L_21 - .L_20)
	.align		4
.L_20:
        /*0060*/ 	.word	index@(.nv.constant0.triton_poi_fused_convolution_leaky_relu_0)
        /*0064*/ 	.short	0x0210
        /*0066*/ 	.short	0x0014


	//----- nvinfo : EIATTR_SW_WAR
	.align		4
.L_21:
        /*0068*/ 	.byte	0x04, 0x36
        /*006a*/ 	.short	(.L_23 - .L_22)
.L_22:
        /*006c*/ 	.word	0x00000008
.L_23:


//--------------------- .nv.callgraph             --------------------------
	.section	.nv.callgraph,"",@"SHT_CUDA_CALLGRAPH"
	.align	4
	.sectionentsize	8
	.align		4
        /*0000*/ 	.word	0x00000000
	.align		4
        /*0004*/ 	.word	0xffffffff
	.align		4
        /*0008*/ 	.word	0x00000000
	.align		4
        /*000c*/ 	.word	0xfffffffe
	.align		4
        /*0010*/ 	.word	0x00000000
	.align		4
        /*0014*/ 	.word	0xfffffffd
	.align		4
        /*0018*/ 	.word	0x00000000
	.align		4
        /*001c*/ 	.word	0xfffffffc


//--------------------- .text.triton_poi_fused_convolution_leaky_relu_0 --------------------------
	.section	.text.triton_poi_fused_convolution_leaky_relu_0,"ax",@progbits
	.align	128
        .global         triton_poi_fused_convolution_leaky_relu_0
        .type           triton_poi_fused_convolution_leaky_relu_0,@function
        .size           triton_poi_fused_convolution_leaky_relu_0,(.L_x_1 - triton_poi_fused_convolution_leaky_relu_0)
        .other          triton_poi_fused_convolution_leaky_relu_0,@"STO_CUDA_ENTRY STV_DEFAULT"
triton_poi_fused_convolution_leaky_relu_0:
.text.triton_poi_fused_convolution_leaky_relu_0:
[----:B------:R-:W-:Y:S01]  /*0000*/  LDC R1, c[0x0][0x28] ;  /* 0x00000a00ff017b82 */ /* 0x000fe20000000800 */
[----:B------:R-:W1:Y:S07]  /*0010*/  S2R R0, SR_TID.X ;  /* 0x0000000000007919 */ /* 0x000e6e0000002100 */
[----:B------:R-:W2:Y:S01]  /*0020*/  LDC.64 R4, c[0x0][0x218] ;  /* 0x00008600ff047b82 */ /* 0x000ea20000000a00 */
[----:B------:R-:W-:Y:S01]  /*0030*/  ULDC.64 UR4, c[0x0][0x208] ;  /* 0x0000820000047ab9 */ /* 0x000fe20000000a00 */
[----:B------:R-:W3:Y:S01]  /*0040*/  S2R R7, SR_CTAID.X ;  /* 0x0000000000077919 */ /* 0x000ee20000002500 */
[----:B-1----:R-:W-:-:S02]  /*0050*/  LOP3.LUT R0, R0, 0x7f, RZ, 0xc0, !PT ;  /* 0x0000007f00007812 */ /* 0x002fc400078ec0ff */
[----:B---3--:R-:W-:-:S03]  /*0060*/  SHF.R.S32.HI R2, RZ, 0x18, R7 ;  /* 0x00000018ff027819 */ /* 0x008fc60000011407 */
[----:B------:R-:W-:Y:S01]  /*0070*/  IMAD R7, R7, 0x80, R0 ;  /* 0x0000008007077824 */ /* 0x000fe200078e0200 */
[----:B------:R-:W-:Y:S02]  /*0080*/  SGXT R0, R2, 0x1 ;  /* 0x000000010200781a */ /* 0x000fe40000000200 */
[----:B------:R-:W1:Y:S02]  /*0090*/  LDC.64 R2, c[0x0][0x210] ;  /* 0x00008400ff027b82 */ /* 0x000e640000000a00 */
[----:B------:R-:W-:-:S04]  /*00a0*/  LEA.HI R0, R0, R7, RZ, 0x4 ;  /* 0x0000000700007211 */ /* 0x000fc800078f20ff */
[--C-:B------:R-:W-:Y:S02]  /*00b0*/  SHF.R.S32.HI R6, RZ, 0x4, R0.reuse ;  /* 0x00000004ff067819 */ /* 0x100fe40000011400 */
[----:B------:R-:W-:-:S04]  /*00c0*/  SHF.R.S32.HI R9, RZ, 0x1f, R0 ;  /* 0x0000001fff097819 */ /* 0x000fc80000011400 */
[----:B------:R-:W-:-:S04]  /*00d0*/  LEA.HI R9, R9, R6, RZ, 0x7 ;  /* 0x0000000609097211 */ /* 0x000fc800078f38ff */
[----:B------:R-:W-:-:S05]  /*00e0*/  LOP3.LUT R9, R9, 0xffffff80, RZ, 0xc0, !PT ;  /* 0xffffff8009097812 */ /* 0x000fca00078ec0ff */
[----:B------:R-:W-:Y:S02]  /*00f0*/  IMAD.IADD R9, R6, 0x1, -R9 ;  /* 0x0000000106097824 */ /* 0x000fe400078e0a09 */
[----:B-1----:R-:W-:-:S04]  /*0100*/  IMAD.WIDE R2, R7, 0x4, R2 ;  /* 0x0000000407027825 */ /* 0x002fc800078e0202 */
[----:B--2---:R-:W-:Y:S01]  /*0110*/  IMAD.WIDE R4, R9, 0x4, R4 ;  /* 0x0000000409047825 */ /* 0x004fe200078e0204 */
[----:B------:R-:W2:Y:S05]  /*0120*/  LDG.E R0, desc[UR4][R2.64] ;  /* 0x0000000402007981 */ /* 0x000eaa000c1e1900 */
[----:B------:R-:W2:Y:S02]  /*0130*/  LDG.E.EL R5, desc[UR4][R4.64] ;  /* 0x0000000404057981 */ /* 0x000ea4000c2e1900 */
[C---:B--2---:R-:W-:Y:S01]  /*0140*/  FSETP.GT.AND P0, PT, R0.reuse, -R5, PT ;  /* 0x800000050000720b */ /* 0x044fe20003f04000 */
[----:B------:R-:W-:-:S12]  /*0150*/  FADD R7, R0, R5 ;  /* 0x0000000500077221 */ /* 0x000fd80000000000 */
[----:B------:R-:W-:-:S05]  /*0160*/  @!P0 FMUL R7, R7, 0.10000000149011611938 ;  /* 0x3dcccccd07078820 */ /* 0x000fca0000400000 */
[----:B------:R-:W-:Y:S01]  /*0170*/  STG.E desc[UR4][R2.64], R7 ;  /* 0x0000000702007986 */ /* 0x000fe2000c101904 */
[----:B------:R-:W-:Y:S05]  /*0180*/  EXIT ;  /* 0x000000000000794d */ /* 0x000fea0003800000 */
.L_x_0:
[----:B------:R-:W-:-:S00]  /*0190*/  BRA `(.L_x_0) ;  /* 0xfffffffc00fc7947 */ /* 0x000fc0000383ffff */
[----:B------:R-:W-:-:S00]  /*01a0*/  NOP ;  /* 0x0000000000007918 */ /* 0x000fc00000000000 */
        /* <DEDUP_REMOVED lines=13> */
.L_x_1:


//--------------------- .nv.constant0.triton_poi_fused_convolution_leaky_relu_0 --------------------------
	.section	.nv.constant0.triton_poi_fused_convolution_leaky_relu_0,"a",@progbits
	.sectionflags	@""
	.align	4
.nv.constant0.triton_poi_fused_convolution_leaky_relu_0:
	.zero		548
